//
// Generated by NVIDIA NVVM Compiler
//
// Compiler Build ID: CL-36424714
// Cuda compilation tools, release 13.0, V13.0.88
// Based on NVVM 20.0.0
//

.version 9.0
.target sm_100
.address_size 64

	// .globl	_Z35block_all_reduce_sum_f16_f16_kernelILi256EEvP6__halfPfi
// _ZZ35block_all_reduce_sum_f16_f16_kernelILi256EEvP6__halfPfiE10reduce_sum has been demoted

.visible .entry _Z35block_all_reduce_sum_f16_f16_kernelILi256EEvP6__halfPfi(
	.param .u64 .ptr .align 1 _Z35block_all_reduce_sum_f16_f16_kernelILi256EEvP6__halfPfi_param_0,
	.param .u64 .ptr .align 1 _Z35block_all_reduce_sum_f16_f16_kernelILi256EEvP6__halfPfi_param_1,
	.param .u32 _Z35block_all_reduce_sum_f16_f16_kernelILi256EEvP6__halfPfi_param_2
)
{
	.reg .pred 	%p<9>;
	.reg .b16 	%rs<38>;
	.reg .b32 	%r<56>;
	.reg .b32 	%f<14>;
	.reg .b64 	%rd<7>;
	// demoted variable
	.shared .align 4 .b8 _ZZ35block_all_reduce_sum_f16_f16_kernelILi256EEvP6__halfPfiE10reduce_sum[32];
	ld.param.u64 	%rd1, [_Z35block_all_reduce_sum_f16_f16_kernelILi256EEvP6__halfPfi_param_0];
	ld.param.u64 	%rd2, [_Z35block_all_reduce_sum_f16_f16_kernelILi256EEvP6__halfPfi_param_1];
	ld.param.u32 	%r4, [_Z35block_all_reduce_sum_f16_f16_kernelILi256EEvP6__halfPfi_param_2];
	mov.u32 	%r1, %tid.x;
	mov.u32 	%r5, %ctaid.x;
	shl.b32 	%r6, %r5, 8;
	add.s32 	%r2, %r6, %r1;
	setp.ge.s32 	%p1, %r2, %r4;
	@%p1 bra 	$L__BB0_2;
	cvta.to.global.u64 	%rd3, %rd1;
	mul.wide.s32 	%rd4, %r2, 2;
	add.s64 	%rd5, %rd3, %rd4;
	ld.global.u16 	%rs37, [%rd5];
	bra.uni 	$L__BB0_3;
$L__BB0_2:
	mov.f32 	%f4, 0f00000000;
	// begin inline asm
	{  cvt.rn.f16.f32 %rs37, %f4;}

	// end inline asm
$L__BB0_3:
	and.b32  	%r3, %r1, 31;
	// begin inline asm
	{mov.u32 %r7, WARP_SZ;
}
	// end inline asm
	shl.b32 	%r43, %r7, 8;
	add.s32 	%r40, %r43, -8161;
	// begin inline asm
	{  mov.b32 %r8, {%rs37,%rs37};}

	// end inline asm
	mov.b32 	%r11, 16;
	mov.b32 	%r41, -1;
	// begin inline asm
	{shfl.sync.bfly.b32 %r9,%r8,%r11,%r40,%r41;
}
	// end inline asm
	// begin inline asm
	{.reg .f16 low,high;
 mov.b32 {low,high}, %r9;
 mov.b16 %rs8, low;}
	// end inline asm
	// begin inline asm
	{add.f16 %rs9,%rs37,%rs8;
}
	// end inline asm
	// begin inline asm
	{  mov.b32 %r15, {%rs9,%rs9};}

	// end inline asm
	mov.b32 	%r18, 8;
	// begin inline asm
	{shfl.sync.bfly.b32 %r16,%r15,%r18,%r40,%r41;
}
	// end inline asm
	// begin inline asm
	{.reg .f16 low,high;
 mov.b32 {low,high}, %r16;
 mov.b16 %rs14, low;}
	// end inline asm
	// begin inline asm
	{add.f16 %rs15,%rs9,%rs14;
}
	// end inline asm
	// begin inline asm
	{  mov.b32 %r22, {%rs15,%rs15};}

	// end inline asm
	mov.b32 	%r25, 4;
	// begin inline asm
	{shfl.sync.bfly.b32 %r23,%r22,%r25,%r40,%r41;
}
	// end inline asm
	// begin inline asm
	{.reg .f16 low,high;
 mov.b32 {low,high}, %r23;
 mov.b16 %rs20, low;}
	// end inline asm
	// begin inline asm
	{add.f16 %rs21,%rs15,%rs20;
}
	// end inline asm
	// begin inline asm
	{  mov.b32 %r29, {%rs21,%rs21};}

	// end inline asm
	mov.b32 	%r32, 2;
	// begin inline asm
	{shfl.sync.bfly.b32 %r30,%r29,%r32,%r40,%r41;
}
	// end inline asm
	// begin inline asm
	{.reg .f16 low,high;
 mov.b32 {low,high}, %r30;
 mov.b16 %rs26, low;}
	// end inline asm
	// begin inline asm
	{add.f16 %rs27,%rs21,%rs26;
}
	// end inline asm
	// begin inline asm
	{  mov.b32 %r36, {%rs27,%rs27};}

	// end inline asm
	mov.b32 	%r39, 1;
	// begin inline asm
	{shfl.sync.bfly.b32 %r37,%r36,%r39,%r40,%r41;
}
	// end inline asm
	// begin inline asm
	{.reg .f16 low,high;
 mov.b32 {low,high}, %r37;
 mov.b16 %rs32, low;}
	// end inline asm
	// begin inline asm
	{add.f16 %rs33,%rs27,%rs32;
}
	// end inline asm
	setp.ne.s32 	%p2, %r3, 0;
	@%p2 bra 	$L__BB0_5;
	// begin inline asm
	{  cvt.f32.f16 %f5, %rs33;}

	// end inline asm
	shr.u32 	%r44, %r1, 3;
	mov.u32 	%r45, _ZZ35block_all_reduce_sum_f16_f16_kernelILi256EEvP6__halfPfiE10reduce_sum;
	add.s32 	%r46, %r45, %r44;
	st.shared.f32 	[%r46], %f5;
$L__BB0_5:
	bar.sync 	0;
	setp.gt.u32 	%p3, %r3, 7;
	mov.f32 	%f13, 0f00000000;
	@%p3 bra 	$L__BB0_7;
	shl.b32 	%r47, %r3, 2;
	mov.u32 	%r48, _ZZ35block_all_reduce_sum_f16_f16_kernelILi256EEvP6__halfPfiE10reduce_sum;
	add.s32 	%r49, %r48, %r47;
	ld.shared.f32 	%f13, [%r49];
$L__BB0_7:
	setp.gt.u32 	%p4, %r1, 31;
	@%p4 bra 	$L__BB0_10;
	mov.b32 	%r50, %f13;
	shfl.sync.bfly.b32	%r51|%p5, %r50, 4, 31, -1;
	mov.b32 	%f7, %r51;
	add.f32 	%f8, %f13, %f7;
	mov.b32 	%r52, %f8;
	shfl.sync.bfly.b32	%r53|%p6, %r52, 2, 31, -1;
	mov.b32 	%f9, %r53;
	add.f32 	%f10, %f8, %f9;
	mov.b32 	%r54, %f10;
	shfl.sync.bfly.b32	%r55|%p7, %r54, 1, 31, -1;
	mov.b32 	%f11, %r55;
	add.f32 	%f3, %f10, %f11;
	setp.ne.s32 	%p8, %r1, 0;
	@%p8 bra 	$L__BB0_10;
	cvta.to.global.u64 	%rd6, %rd2;
	atom.global.add.f32 	%f12, [%rd6], %f3;
$L__BB0_10:
	ret;

}


// ===== COMPILED SASS (sm_100) =====

	.target	sm_100

	.elftype	@"ET_EXEC"


//--------------------- .note.nv.tkinfo           --------------------------
	.section	.note.nv.tkinfo,"",@"SHT_NOTE"
	.sectionflags	@"SHF_NOTE_NV_TKINFO"
	.tkinfo
        /*0018*/ 	.word	0x00000002
        /*0030*/ 	.string	""
        /*0030*/ 	.string	"ptxas"
        /*0030*/ 	.string	"Cuda compilation tools, release 13.0, V13.0.88"
        /*0030*/ 	.string	"Build cuda_13.0.r13.0/compiler.36424714_0"
        /*0030*/ 	.string	"-arch sm_100 -m 64 "



//--------------------- .note.nv.cuinfo           --------------------------
	.section	.note.nv.cuinfo,"",@"SHT_NOTE"
	.sectionflags	@"SHF_NOTE_NV_CUINFO"
        /*0018*/ 	.short	0x0002
        /*001a*/ 	.short	0x0064
        /*001c*/ 	.short	0x0082
	.zero		2


//--------------------- .nv.info                  --------------------------
	.section	.nv.info,"",@"SHT_CUDA_INFO"
	.align	4


	//----- nvinfo : EIATTR_REGCOUNT
	.align		4
        /*0000*/ 	.byte	0x04, 0x2f
        /*0002*/ 	.short	(.L_1 - .L_0)
	.align		4
.L_0:
        /*0004*/ 	.word	index@(_Z35block_all_reduce_sum_f16_f16_kernelILi256EEvP6__halfPfi)
        /*0008*/ 	.word	0x0000000e


	//----- nvinfo : EIATTR_FRAME_SIZE
	.align		4
.L_1:
        /*000c*/ 	.byte	0x04, 0x11
        /*000e*/ 	.short	(.L_3 - .L_2)
	.align		4
.L_2:
        /*0010*/ 	.word	index@(_Z35block_all_reduce_sum_f16_f16_kernelILi256EEvP6__halfPfi)
        /*0014*/ 	.word	0x00000000


	//----- nvinfo : EIATTR_MIN_STACK_SIZE
	.align		4
.L_3:
        /*0018*/ 	.byte	0x04, 0x12
        /*001a*/ 	.short	(.L_5 - .L_4)
	.align		4
.L_4:
        /*001c*/ 	.word	index@(_Z35block_all_reduce_sum_f16_f16_kernelILi256EEvP6__halfPfi)
        /*0020*/ 	.word	0x00000000
.L_5:


//--------------------- .nv.compat                --------------------------
	.section	.nv.compat,"",@"SHT_CUDA_COMPAT_INFO"
	.align	4
        /*0000*/ 	.byte	0x02, 0x09, 0x00, 0x00, 0x02, 0x02, 0x01, 0x00, 0x02, 0x05, 0x05, 0x00, 0x03, 0x07, 0x01, 0x01
        /*0010*/ 	.byte	0x02, 0x03, 0x00, 0x00, 0x02, 0x06, 0x01, 0x00, 0x04, 0x0b, 0x08, 0x00, 0x09, 0x00, 0x00, 0x00
        /*0020*/ 	.byte	0x00, 0x00, 0x00, 0x00


//--------------------- .nv.info._Z35block_all_reduce_sum_f16_f16_kernelILi256EEvP6__halfPfi --------------------------
	.section	.nv.info._Z35block_all_reduce_sum_f16_f16_kernelILi256EEvP6__halfPfi,"",@"SHT_CUDA_INFO"
	.sectionflags	@""
	.align	4


	//----- nvinfo : EIATTR_CUDA_API_VERSION
	.align		4
        /*0000*/ 	.byte	0x04, 0x37
        /*0002*/ 	.short	(.L_7 - .L_6)
.L_6:
        /*0004*/ 	.word	0x00000082


	//----- nvinfo : EIATTR_KPARAM_INFO
	.align		4
.L_7:
        /*0008*/ 	.byte	0x04, 0x17
        /*000a*/ 	.short	(.L_9 - .L_8)
.L_8:
        /*000c*/ 	.word	0x00000000
        /*0010*/ 	.short	0x0002
        /*0012*/ 	.short	0x0010
        /*0014*/ 	.byte	0x00, 0xf0, 0x11, 0x00


	//----- nvinfo : EIATTR_KPARAM_INFO
	.align		4
.L_9:
        /*0018*/ 	.byte	0x04, 0x17
        /*001a*/ 	.short	(.L_11 - .L_10)
.L_10:
        /*001c*/ 	.word	0x00000000
        /*0020*/ 	.short	0x0001
        /*0022*/ 	.short	0x0008
        /*0024*/ 	.byte	0x00, 0xf5, 0x21, 0x00


	//----- nvinfo : EIATTR_KPARAM_INFO
	.align		4
.L_11:
        /*0028*/ 	.byte	0x04, 0x17
        /*002a*/ 	.short	(.L_13 - .L_12)
.L_12:
        /*002c*/ 	.word	0x00000000
        /*0030*/ 	.short	0x0000
        /*0032*/ 	.short	0x0000
        /*0034*/ 	.byte	0x00, 0xf5, 0x21, 0x00


	//----- nvinfo : EIATTR_SPARSE_MMA_MASK
	.align		4
.L_13:
        /*0038*/ 	.byte	0x03, 0x50
        /*003a*/ 	.short	0x0000


	//----- nvinfo : EIATTR_MAXREG_COUNT
	.align		4
        /*003c*/ 	.byte	0x03, 0x1b
        /*003e*/ 	.short	0x00ff


	//----- nvinfo : EIATTR_NUM_BARRIERS
	.align		4
        /*0040*/ 	.byte	0x02, 0x4c
        /*0042*/ 	.byte	0x01
	.zero		1


	//----- nvinfo : EIATTR_MERCURY_ISA_VERSION
	.align		4
        /*0044*/ 	.byte	0x03, 0x5f
        /*0046*/ 	.short	0x0101


	//----- nvinfo : EIATTR_COOP_GROUP_MASK_REGIDS
	.align		4
        /*0048*/ 	.byte	0x04, 0x29
        /*004a*/ 	.short	(.L_15 - .L_14)


	//   ....[0]....
.L_14:
        /*004c*/ 	.word	0xffffffff


	//   ....[1]....
        /*0050*/ 	.word	0xffffffff


	//   ....[2]....
        /*0054*/ 	.word	0xffffffff


	//   ....[3]....
        /*0058*/ 	.word	0xffffffff


	//   ....[4]....
        /*005c*/ 	.word	0xffffffff


	//   ....[5]....
        /*0060*/ 	.word	0xffffffff


	//   ....[6]....
        /*0064*/ 	.word	0xffffffff


	//   ....[7]....
        /*0068*/ 	.word	0xffffffff


	//----- nvinfo : EIATTR_COOP_GROUP_INSTR_OFFSETS
	.align		4
.L_15:
        /*006c*/ 	.byte	0x04, 0x28
        /*006e*/ 	.short	(.L_17 - .L_16)


	//   ....[0]....
.L_16:
        /*0070*/ 	.word	0x000000e0


	//   ....[1]....
        /*0074*/ 	.word	0x00000130


	//   ....[2]....
        /*0078*/ 	.word	0x00000160


	//   ....[3]....
        /*007c*/ 	.word	0x00000190


	//   ....[4]....
        /*0080*/ 	.word	0x000001f0


	//   ....[5]....
        /*0084*/ 	.word	0x00000270


	//   ....[6]....
        /*0088*/ 	.word	0x000002a0


	//   ....[7]....
        /*008c*/ 	.word	0x000002c0


	//----- nvinfo : EIATTR_VRC_CTA_INIT_COUNT
	.align		4
.L_17:
        /*0090*/ 	.byte	0x02, 0x4a
	.zero		1
	.zero		1


	//----- nvinfo : EIATTR_EXIT_INSTR_OFFSETS
	.align		4
        /*0094*/ 	.byte	0x04, 0x1c
        /*0096*/ 	.short	(.L_19 - .L_18)


	//   ....[0]....
.L_18:
        /*0098*/ 	.word	0x00000260


	//   ....[1]....
        /*009c*/ 	.word	0x000002d0


	//   ....[2]....
        /*00a0*/ 	.word	0x00000310


	//----- nvinfo : EIATTR_CBANK_PARAM_SIZE
	.align		4
.L_19:
        /*00a4*/ 	.byte	0x03, 0x19
        /*00a6*/ 	.short	0x0014


	//----- nvinfo : EIATTR_PARAM_CBANK
	.align		4
        /*00a8*/ 	.byte	0x04, 0x0a
        /*00aa*/ 	.short	(.L_21 - .L_20)
	.align		4
.L_20:
        /*00ac*/ 	.word	index@(.nv.constant0._Z35block_all_reduce_sum_f16_f16_kernelILi256EEvP6__halfPfi)
        /*00b0*/ 	.short	0x0380
        /*00b2*/ 	.short	0x0014


	//----- nvinfo : EIATTR_SW_WAR
	.align		4
.L_21:
        /*00b4*/ 	.byte	0x04, 0x36
        /*00b6*/ 	.short	(.L_23 - .L_22)
.L_22:
        /*00b8*/ 	.word	0x00000008
.L_23:


//--------------------- .nv.callgraph             --------------------------
	.section	.nv.callgraph,"",@"SHT_CUDA_CALLGRAPH"
	.align	4
	.sectionentsize	8
	.align		4
        /*0000*/ 	.word	0x00000000
	.align		4
        /*0004*/ 	.word	0xffffffff
	.align		4
        /*0008*/ 	.word	0x00000000
	.align		4
        /*000c*/ 	.word	0xfffffffe
	.align		4
        /*0010*/ 	.word	0x00000000
	.align		4
        /*0014*/ 	.word	0xfffffffd
	.align		4
        /*0018*/ 	.word	0x00000000
	.align		4
        /*001c*/ 	.word	0xfffffffc


//--------------------- .text._Z35block_all_reduce_sum_f16_f16_kernelILi256EEvP6__halfPfi --------------------------
	.section	.text._Z35block_all_reduce_sum_f16_f16_kernelILi256EEvP6__halfPfi,"ax",@progbits
	.align	128
        .global         _Z35block_all_reduce_sum_f16_f16_kernelILi256EEvP6__halfPfi
        .type           _Z35block_all_reduce_sum_f16_f16_kernelILi256EEvP6__halfPfi,@function
        .size           _Z35block_all_reduce_sum_f16_f16_kernelILi256EEvP6__halfPfi,(.L_x_1 - _Z35block_all_reduce_sum_f16_f16_kernelILi256EEvP6__halfPfi)
        .other          _Z35block_all_reduce_sum_f16_f16_kernelILi256EEvP6__halfPfi,@"STO_CUDA_ENTRY STV_DEFAULT"
_Z35block_all_reduce_sum_f16_f16_kernelILi256EEvP6__halfPfi:
.text._Z35block_all_reduce_sum_f16_f16_kernelILi256EEvP6__halfPfi:
[----:B------:R-:W-:Y:S01]  /*0000*/  LDC R1, c[0x0][0x37c] ;  /* 0x0000df00ff017b82 */ /* 0x000fe20000000800 */
[----:B------:R-:W0:Y:S01]  /*0010*/  S2R R0, SR_TID.X ;  /* 0x0000000000007919 */ /* 0x000e220000002100 */
[----:B------:R-:W1:Y:S01]  /*0020*/  LDCU UR4, c[0x0][0x390] ;  /* 0x00007200ff0477ac */ /* 0x000e620008000800 */
[----:B------:R-:W0:Y:S02]  /*0030*/  S2R R5, SR_CTAID.X ;  /* 0x0000000000057919 */ /* 0x000e240000002500 */
[----:B0-----:R-:W-:-:S05]  /*0040*/  IMAD R5, R5, 0x100, R0 ;  /* 0x0000010005057824 */ /* 0x001fca00078e0200 */
[----:B-1----:R-:W-:Y:S01]  /*0050*/  ISETP.GE.AND P0, PT, R5, UR4, PT ;  /* 0x0000000405007c0c */ /* 0x002fe2000bf06270 */
[----:B------:R-:W0:-:S12]  /*0060*/  LDCU.64 UR4, c[0x0][0x358] ;  /* 0x00006b00ff0477ac */ /* 0x000e180008000a00 */
[----:B------:R-:W1:Y:S02]  /*0070*/  @!P0 LDC.64 R2, c[0x0][0x380] ;  /* 0x0000e000ff028b82 */ /* 0x000e640000000a00 */
[----:B-1----:R-:W-:-:S05]  /*0080*/  @!P0 IMAD.WIDE R2, R5, 0x2, R2 ;  /* 0x0000000205028825 */ /* 0x002fca00078e0202 */
[----:B0-----:R0:W2:Y:S01]  /*0090*/  @!P0 LDG.E.U16 R4, desc[UR4][R2.64] ;  /* 0x0000000402048981 */ /* 0x0010a2000c1e1500 */
[----:B------:R-:W-:Y:S02]  /*00a0*/  @P0 PRMT R4, RZ, 0x7610, R4 ;  /* 0x00007610ff040816 */ /* 0x000fe40000000004 */
[----:B0-----:R-:W-:Y:S02]  /*00b0*/  LOP3.LUT P0, R2, R0, 0x1f, RZ, 0xc0, !PT ;  /* 0x0000001f00027812 */ /* 0x001fe4000780c0ff */
[----:B--2---:R-:W-:Y:S02]  /*00c0*/  PRMT R3, R4, 0x5410, R4 ;  /* 0x0000541004037816 */ /* 0x004fe40000000004 */
[----:B------:R-:W-:-:S03]  /*00d0*/  ISETP.GT.U32.AND P1, PT, R2, 0x7, PT ;  /* 0x000000070200780c */ /* 0x000fc60003f24070 */
[----:B------:R-:W0:Y:S06]  /*00e0*/  SHFL.BFLY PT, R5, R3, 0x10, 0x1f ;  /* 0x0e001f0003057f89 */ /* 0x000e2c00000e0000 */
[----:B------:R-:W1:Y:S04]  /*00f0*/  @!P0 S2R R9, SR_CgaCtaId ;  /* 0x0000000000098919 */ /* 0x000e680000008800 */
[----:B------:R-:W2:Y:S01]  /*0100*/  @!P1 S2R R11, SR_CgaCtaId ;  /* 0x00000000000b9919 */ /* 0x000ea20000008800 */
[----:B------:R-:W-:Y:S01]  /*0110*/  @!P1 MOV R8, 0x400 ;  /* 0x0000040000089802 */ /* 0x000fe20000000f00 */
[----:B0-----:R-:W-:-:S05]  /*0120*/  HADD2 R5, R4.H0_H0, R5.H0_H0 ;  /* 0x2000000504057230 */ /* 0x001fca0000000800 */
[----:B------:R-:W0:Y:S01]  /*0130*/  SHFL.BFLY PT, R4, R5, 0x8, 0x1f ;  /* 0x0d001f0005047f89 */ /* 0x000e2200000e0000 */
[----:B--2---:R-:W-:Y:S01]  /*0140*/  @!P1 LEA R11, R11, R8, 0x18 ;  /* 0x000000080b0b9211 */ /* 0x004fe200078ec0ff */
[----:B0-----:R-:W-:-:S05]  /*0150*/  HADD2 R4, R5.H0_H0, R4.H0_H0 ;  /* 0x2000000405047230 */ /* 0x001fca0000000800 */
[----:B------:R-:W0:Y:S02]  /*0160*/  SHFL.BFLY PT, R7, R4, 0x4, 0x1f ;  /* 0x0c801f0004077f89 */ /* 0x000e2400000e0000 */
[----:B0-----:R-:W-:Y:S01]  /*0170*/  HADD2 R7, R4.H0_H0, R7.H0_H0 ;  /* 0x2000000704077230 */ /* 0x001fe20000000800 */
[----:B------:R-:W-:-:S04]  /*0180*/  @!P0 MOV R4, 0x400 ;  /* 0x0000040000048802 */ /* 0x000fc80000000f00 */
[----:B------:R-:W0:Y:S01]  /*0190*/  SHFL.BFLY PT, R6, R7, 0x2, 0x1f ;  /* 0x0c401f0007067f89 */ /* 0x000e2200000e0000 */
[----:B-1----:R-:W-:-:S04]  /*01a0*/  @!P0 LEA R5, R9, R4, 0x18 ;  /* 0x0000000409058211 */ /* 0x002fc800078ec0ff */
[----:B------:R-:W-:Y:S02]  /*01b0*/  @!P0 LEA.HI R4, R0, R5, RZ, 0x1d ;  /* 0x0000000500048211 */ /* 0x000fe400078fe8ff */
[----:B------:R-:W-:Y:S01]  /*01c0*/  @!P1 LEA R5, R2, R11, 0x2 ;  /* 0x0000000b02059211 */ /* 0x000fe200078e10ff */
[----:B------:R-:W-:Y:S02]  /*01d0*/  IMAD.MOV.U32 R2, RZ, RZ, RZ ;  /* 0x000000ffff027224 */ /* 0x000fe400078e00ff */
[----:B0-----:R-:W-:-:S05]  /*01e0*/  HADD2 R6, R7.H0_H0, R6.H0_H0 ;  /* 0x2000000607067230 */ /* 0x001fca0000000800 */
[----:B------:R-:W0:Y:S02]  /*01f0*/  SHFL.BFLY PT, R3, R6, 0x1, 0x1f ;  /* 0x0c201f0006037f89 */ /* 0x000e2400000e0000 */
[----:B0-----:R-:W-:-:S05]  /*0200*/  HADD2 R3, R6.H0_H0, R3.H0_H0 ;  /* 0x2000000306037230 */ /* 0x001fca0000000800 */
[----:B------:R-:W-:-:S05]  /*0210*/  @!P0 HADD2.F32 R3, -RZ, R3.H0_H0 ;  /* 0x20000003ff038230 */ /* 0x000fca0000004100 */
[----:B------:R0:W-:Y:S01]  /*0220*/  @!P0 STS [R4], R3 ;  /* 0x0000000304008388 */ /* 0x0001e20000000800 */
[----:B------:R-:W-:Y:S01]  /*0230*/  BAR.SYNC.DEFER_BLOCKING 0x0 ;  /* 0x0000000000007b1d */ /* 0x000fe20000010000 */
[----:B------:R-:W-:-:S05]  /*0240*/  ISETP.GT.U32.AND P0, PT, R0, 0x1f, PT ;  /* 0x0000001f0000780c */ /* 0x000fca0003f04070 */
[----:B------:R0:W1:Y:S08]  /*0250*/  @!P1 LDS R2, [R5] ;  /* 0x0000000005029984 */ /* 0x0000700000000800 */
[----:B0-----:R-:W-:Y:S05]  /*0260*/  @P0 EXIT ;  /* 0x000000000000094d */ /* 0x001fea0003800000 */
[----:B-1----:R-:W0:Y:S01]  /*0270*/  SHFL.BFLY PT, R3, R2, 0x4, 0x1f ;  /* 0x0c801f0002037f89 */ /* 0x002e2200000e0000 */
[----:B------:R-:W-:Y:S01]  /*0280*/  ISETP.NE.AND P0, PT, R0, RZ, PT ;  /* 0x000000ff0000720c */ /* 0x000fe20003f05270 */
[----:B0-----:R-:W-:-:S05]  /*0290*/  FADD R3, R3, R2 ;  /* 0x0000000203037221 */ /* 0x001fca0000000000 */
[----:B------:R-:W0:Y:S02]  /*02a0*/  SHFL.BFLY PT, R4, R3, 0x2, 0x1f ;  /* 0x0c401f0003047f89 */ /* 0x000e2400000e0000 */
[----:B0-----:R-:W-:-:S05]  /*02b0*/  FADD R4, R3, R4 ;  /* 0x0000000403047221 */ /* 0x001fca0000000000 */
[----:B------:R0:W1:Y:S01]  /*02c0*/  SHFL.BFLY PT, R5, R4, 0x1, 0x1f ;  /* 0x0c201f0004057f89 */ /* 0x00006200000e0000 */
[----:B------:R-:W-:Y:S05]  /*02d0*/  @P0 EXIT ;  /* 0x000000000000094d */ /* 0x000fea0003800000 */
[----:B------:R-:W2:Y:S01]  /*02e0*/  LDC.64 R2, c[0x0][0x388] ;  /* 0x0000e200ff027b82 */ /* 0x000ea20000000a00 */
[----:B-1----:R-:W-:-:S05]  /*02f0*/  FADD R5, R4, R5 ;  /* 0x0000000504057221 */ /* 0x002fca0000000000 */
[----:B--2---:R-:W-:Y:S01]  /*0300*/  REDG.E.ADD.F32.FTZ.RN.STRONG.GPU desc[UR4][R2.64], R5 ;  /* 0x00000005020079a6 */ /* 0x004fe2000c12f304 */
[----:B------:R-:W-:Y:S05]  /*0310*/  EXIT ;  /* 0x000000000000794d */ /* 0x000fea0003800000 */
.L_x_0:
[----:B------:R-:W-:-:S00]  /*0320*/  BRA `(.L_x_0) ;  /* 0xfffffffc00fc7947 */ /* 0x000fc0000383ffff */
[----:B------:R-:W-:-:S00]  /*0330*/  NOP ;  /* 0x0000000000007918 */ /* 0x000fc00000000000 */
        /* <DEDUP_REMOVED lines=12> */
.L_x_1:


//--------------------- .nv.shared._Z35block_all_reduce_sum_f16_f16_kernelILi256EEvP6__halfPfi --------------------------
	.section	.nv.shared._Z35block_all_reduce_sum_f16_f16_kernelILi256EEvP6__halfPfi,"aw",@nobits
	.sectionflags	@""
	.align	4
.nv.shared._Z35block_all_reduce_sum_f16_f16_kernelILi256EEvP6__halfPfi:
	.zero		1056


//--------------------- .nv.shared.reserved.0     --------------------------
	.section	.nv.shared.reserved.0,"aw",@nobits
	.weak		__nv_reservedSMEM_offset_0_alias
	.size		__nv_reservedSMEM_offset_0_alias, 0, 64
	.other		__nv_reservedSMEM_offset_0_alias,@"STO_CUDA_RESERVED_SHARED STV_DEFAULT"
__nv_reservedSMEM_offset_0_alias:
	.zero		0
	.zero		64


//--------------------- .nv.constant0._Z35block_all_reduce_sum_f16_f16_kernelILi256EEvP6__halfPfi --------------------------
	.section	.nv.constant0._Z35block_all_reduce_sum_f16_f16_kernelILi256EEvP6__halfPfi,"a",@progbits
	.sectionflags	@""
	.align	4
.nv.constant0._Z35block_all_reduce_sum_f16_f16_kernelILi256EEvP6__halfPfi:
	.zero		916


//--------------------- SYMBOLS --------------------------

	.type		.nv.reservedSmem.offset0,@object
	.size		.nv.reservedSmem.offset0,0x4
	.type		.nv.reservedSmem.cap,@object
	.size		.nv.reservedSmem.cap,0x4
